	.headerflags	@"EF_CUDA_TEXMODE_UNIFIED EF_CUDA_64BIT_ADDRESS EF_CUDA_ACCELERATORS EF_CUDA_SM90 EF_CUDA_VIRTUAL_SM(EF_CUDA_SM90)"
	.elftype	@"ET_EXEC"


//--------------------- .nv.info                  --------------------------
	.section	.nv.info,"",@"SHT_CUDA_INFO"
	.align	4


	//----- nvinfo : EIATTR_REGCOUNT
	.align		4
        /*0000*/ 	.byte	0x04, 0x2f
        /*0002*/ 	.short	(.L_1 - .L_0)
	.align		4
.L_0:
        /*0004*/ 	.word	index@(triton_poi_fused_convolution_leaky_relu_1)
        /*0008*/ 	.word	0x0000000c


	//----- nvinfo : EIATTR_MIN_STACK_SIZE
	.align		4
.L_1:
        /*000c*/ 	.byte	0x04, 0x12
        /*000e*/ 	.short	(.L_3 - .L_2)
	.align		4
.L_2:
        /*0010*/ 	.word	index@(triton_poi_fused_convolution_leaky_relu_1)
        /*0014*/ 	.word	0x00000000


	//----- nvinfo : EIATTR_FRAME_SIZE
	.align		4
.L_3:
        /*0018*/ 	.byte	0x04, 0x11
        /*001a*/ 	.short	(.L_5 - .L_4)
	.align		4
.L_4:
        /*001c*/ 	.word	index@(triton_poi_fused_convolution_leaky_relu_1)
        /*0020*/ 	.word	0x00000000


	//----- nvinfo : EIATTR_MIN_STACK_SIZE
	.align		4
.L_5:
        /*0024*/ 	.byte	0x04, 0x12
        /*0026*/ 	.short	(.L_7 - .L_6)
	.align		4
.L_6:
        /*0028*/ 	.word	index@(triton_poi_fused_convolution_leaky_relu_1)
        /*002c*/ 	.word	0x00000000
.L_7:


//--------------------- .nv.info.triton_poi_fused_convolution_leaky_relu_1 --------------------------
	.section	.nv.info.triton_poi_fused_convolution_leaky_relu_1,"",@"SHT_CUDA_INFO"
	.sectionflags	@""
	.align	4


	//----- nvinfo : EIATTR_CUDA_API_VERSION
	.align		4
        /*0000*/ 	.byte	0x04, 0x37
        /*0002*/ 	.short	(.L_9 - .L_8)
.L_8:
        /*0004*/ 	.word	0x0000007c


	//----- nvinfo : EIATTR_KPARAM_INFO
	.align		4
.L_9:
        /*0008*/ 	.byte	0x04, 0x17
        /*000a*/ 	.short	(.L_11 - .L_10)
.L_10:
        /*000c*/ 	.word	0x00000000
        /*0010*/ 	.short	0x0002
        /*0012*/ 	.short	0x0010
        /*0014*/ 	.byte	0x00, 0xf0, 0x11, 0x00


	//----- nvinfo : EIATTR_KPARAM_INFO
	.align		4
.L_11:
        /*0018*/ 	.byte	0x04, 0x17
        /*001a*/ 	.short	(.L_13 - .L_12)
.L_12:
        /*001c*/ 	.word	0x00000000
        /*0020*/ 	.short	0x0001
        /*0022*/ 	.short	0x0008
        /*0024*/ 	.byte	0x00, 0xf4, 0x21, 0x00


	//----- nvinfo : EIATTR_KPARAM_INFO
	.align		4
.L_13:
        /*0028*/ 	.byte	0x04, 0x17
        /*002a*/ 	.short	(.L_15 - .L_14)
.L_14:
        /*002c*/ 	.word	0x00000000
        /*0030*/ 	.short	0x0000
        /*0032*/ 	.short	0x0000
        /*0034*/ 	.byte	0x00, 0xf4, 0x21, 0x00


	//----- nvinfo : EIATTR_SPARSE_MMA_MASK
	.align		4
.L_15:
        /*0038*/ 	.byte	0x03, 0x50
        /*003a*/ 	.short	0x0000


	//----- nvinfo : EIATTR_MAXREG_COUNT
	.align		4
        /*003c*/ 	.byte	0x03, 0x1b
        /*003e*/ 	.short	0x00ff


	//----- nvinfo : EIATTR_EXIT_INSTR_OFFSETS
	.align		4
        /*0040*/ 	.byte	0x04, 0x1c
        /*0042*/ 	.short	(.L_17 - .L_16)


	//   ....[0]....
.L_16:
        /*0044*/ 	.word	0x00000190


	//   ....[1]....
        /*0048*/ 	.word	0x000001b0


	//----- nvinfo : EIATTR_REQNTID
	.align		4
.L_17:
        /*004c*/ 	.byte	0x04, 0x10
        /*004e*/ 	.short	(.L_19 - .L_18)
.L_18:
        /*0050*/ 	.word	0x00000080
        /*0054*/ 	.word	0x00000001
        /*0058*/ 	.word	0x00000001


	//----- nvinfo : EIATTR_CBANK_PARAM_SIZE
	.align		4
.L_19:
        /*005c*/ 	.byte	0x03, 0x19
        /*005e*/ 	.short	0x0014


	//----- nvinfo : EIATTR_PARAM_CBANK
	.align		4
        /*0060*/ 	.byte	0x04, 0x0a
        /*0062*/ 	.short	(.L_21 - .L_20)
	.align		4
.L_20:
        /*0064*/ 	.word	index@(.nv.constant0.triton_poi_fused_convolution_leaky_relu_1)
        /*0068*/ 	.short	0x0210
        /*006a*/ 	.short	0x0014


	//----- nvinfo : EIATTR_SW_WAR
	.align		4
.L_21:
        /*006c*/ 	.byte	0x04, 0x36
        /*006e*/ 	.short	(.L_23 - .L_22)
.L_22:
        /*0070*/ 	.word	0x00000008
.L_23:


//--------------------- .nv.callgraph             --------------------------
	.section	.nv.callgraph,"",@"SHT_CUDA_CALLGRAPH"
	.align	4
	.sectionentsize	8
	.align		4
        /*0000*/ 	.word	0x00000000
	.align		4
        /*0004*/ 	.word	0xffffffff
	.align		4
        /*0008*/ 	.word	0x00000000
	.align		4
        /*000c*/ 	.word	0xfffffffe
	.align		4
        /*0010*/ 	.word	0x00000000
	.align		4
        /*0014*/ 	.word	0xfffffffd
	.align		4
        /*0018*/ 	.word	0x00000000
	.align		4
        /*001c*/ 	.word	0xfffffffc


//--------------------- .text.triton_poi_fused_convolution_leaky_relu_1 --------------------------
	.section	.text.triton_poi_fused_convolution_leaky_relu_1,"ax",@progbits
	.align	128
        .global         triton_poi_fused_convolution_leaky_relu_1
        .type           triton_poi_fused_convolution_leaky_relu_1,@function
        .size           triton_poi_fused_convolution_leaky_relu_1,(.L_x_1 - triton_poi_fused_convolution_leaky_relu_1)
        .other          triton_poi_fused_convolution_leaky_relu_1,@"STO_CUDA_ENTRY STV_DEFAULT"
triton_poi_fused_convolution_leaky_relu_1:
.text.triton_poi_fused_convolution_leaky_relu_1:
[----:B------:R-:W0:Y:S02]  /*0000*/  LDC R1, c[0x0][0x28] ;  /* 0x00000a00ff017b82 */ /* 0x000e240000000800 */
[----:B------:R-:W1:Y:S01]  /*0010*/  S2R R0, SR_TID.X ;  /* 0x0000000000007919 */ /* 0x000e620000002100 */
[----:B------:R-:W2:Y:S01]  /*0020*/  LDC.64 R2, c[0x0][0x210] ;  /* 0x00008400ff027b82 */ /* 0x000ea20000000a00 */
[----:B------:R-:W-:Y:S01]  /*0030*/  ULDC.64 UR4, c[0x0][0x208] ;  /* 0x0000820000047ab9 */ /* 0x000fe20000000a00 */
[----:B------:R-:W3:Y:S01]  /*0040*/  S2R R7, SR_CTAID.X ;  /* 0x0000000000077919 */ /* 0x000ee20000002500 */
[----:B-1----:R-:W-:Y:S02]  /*0050*/  LOP3.LUT R0, R0, 0x7f, RZ, 0xc0, !PT ;  /* 0x0000007f00007812 */ /* 0x002fe400078ec0ff */
[----:B---3--:R-:W-:-:S03]  /*0060*/  SHF.R.S32.HI R4, RZ, 0x18, R7 ;  /* 0x00000018ff047819 */ /* 0x008fc60000011407 */
[----:B------:R-:W-:Y:S01]  /*0070*/  IMAD R7, R7, 0x80, R0 ;  /* 0x0000008007077824 */ /* 0x000fe200078e0200 */
[----:B------:R-:W-:-:S03]  /*0080*/  SGXT R0, R4, 0x1 ;  /* 0x000000010400781a */ /* 0x000fc60000000200 */
[C---:B--2---:R-:W-:Y:S01]  /*0090*/  IMAD.WIDE R2, R7.reuse, 0x4, R2 ;  /* 0x0000000407027825 */ /* 0x044fe200078e0202 */
[----:B------:R-:W1:Y:S01]  /*00a0*/  LDC.64 R4, c[0x0][0x218] ;  /* 0x00008600ff047b82 */ /* 0x000e620000000a00 */
[----:B------:R-:W-:Y:S02]  /*00b0*/  ISETP.GE.AND P1, PT, R7, 0x100, PT ;  /* 0x000001000700780c */ /* 0x000fe40003f26270 */
[----:B------:R-:W-:Y:S01]  /*00c0*/  LEA.HI R0, R0, R7, RZ, 0x4 ;  /* 0x0000000700007211 */ /* 0x000fe200078f20ff */
[----:B------:R-:W-:-:S03]  /*00d0*/  IMAD.MOV.U32 R7, RZ, RZ, RZ ;  /* 0x000000ffff077224 */ /* 0x000fc600078e00ff */
[----:B------:R-:W-:-:S04]  /*00e0*/  SHF.R.S32.HI R0, RZ, 0x4, R0 ;  /* 0x00000004ff007819 */ /* 0x000fc80000011400 */
[----:B------:R-:W-:-:S04]  /*00f0*/  LEA.HI R6, R0, R0, RZ, 0x2 ;  /* 0x0000000000067211 */ /* 0x000fc800078f10ff */
[----:B------:R-:W-:-:S05]  /*0100*/  LOP3.LUT R9, R6, 0xfffffffc, RZ, 0xc0, !PT ;  /* 0xfffffffc06097812 */ /* 0x000fca00078ec0ff */
[----:B------:R-:W-:Y:S02]  /*0110*/  IMAD.IADD R9, R0, 0x1, -R9 ;  /* 0x0000000100097824 */ /* 0x000fe400078e0a09 */
[----:B------:R-:W-:Y:S02]  /*0120*/  IMAD.MOV.U32 R0, RZ, RZ, RZ ;  /* 0x000000ffff007224 */ /* 0x000fe400078e00ff */
[----:B-1----:R-:W-:-:S04]  /*0130*/  IMAD.WIDE R4, R9, 0x4, R4 ;  /* 0x0000000409047825 */ /* 0x002fc800078e0204 */
[----:B------:R-:W2:Y:S04]  /*0140*/  @!P1 LDG.E R0, desc[UR4][R2.64] ;  /* 0x0000000402009981 */ /* 0x000ea8000c1e1900 */
[----:B------:R-:W2:Y:S02]  /*0150*/  @!P1 LDG.E.EL R7, desc[UR4][R4.64] ;  /* 0x0000000404079981 */ /* 0x000ea4000c2e1900 */
[----:B--2---:R-:W-:Y:S01]  /*0160*/  FSETP.GT.AND P0, PT, R0, -R7, PT ;  /* 0x800000070000720b */ /* 0x004fe20003f04000 */
[----:B------:R-:W-:-:S12]  /*0170*/  FADD R7, R7, R0 ;  /* 0x0000000007077221 */ /* 0x000fd80000000000 */
[----:B------:R-:W-:Y:S01]  /*0180*/  @!P0 FMUL R7, R7, 0.20000000298023223877 ;  /* 0x3e4ccccd07078820 */ /* 0x000fe20000400000 */
[----:B------:R-:W-:Y:S06]  /*0190*/  @P1 EXIT ;  /* 0x000000000000194d */ /* 0x000fec0003800000 */
[----:B------:R-:W-:Y:S01]  /*01a0*/  STG.E desc[UR4][R2.64], R7 ;  /* 0x0000000702007986 */ /* 0x000fe2000c101904 */
[----:B------:R-:W-:Y:S05]  /*01b0*/  EXIT ;  /* 0x000000000000794d */ /* 0x000fea0003800000 */
.L_x_0:
[----:B------:R-:W-:-:S00]  /*01c0*/  BRA `(.L_x_0) ;  /* 0xfffffffc00fc7947 */ /* 0x000fc0000383ffff */
[----:B------:R-:W-:-:S00]  /*01d0*/  NOP ;  /* 0x0000000000007918 */ /* 0x000fc00000000000 */
        /* <DEDUP_REMOVED lines=10> */
.L_x_1:


//--------------------- .nv.constant0.triton_poi_fused_convolution_leaky_relu_1 --------------------------
	.section	.nv.constant0.triton_poi_fused_convolution_leaky_relu_1,"a",@progbits
	.sectionflags	@""
	.align	4
.nv.constant0.triton_poi_fused_convolution_leaky_relu_1:
	.zero		548
